//
// Generated by NVIDIA NVVM Compiler
//
// Compiler Build ID: CL-36424714
// Cuda compilation tools, release 13.0, V13.0.88
// Based on NVVM 20.0.0
//

.version 9.0
.target sm_100
.address_size 64

	// .globl	_Z10CheckIndexv
.extern .func  (.param .b32 func_retval0) vprintf
(
	.param .b64 vprintf_param_0,
	.param .b64 vprintf_param_1
)
;
.global .align 1 .b8 $str[100] = {68, 101, 118, 105, 99, 101, 58, 32, 116, 104, 114, 101, 97, 100, 73, 100, 120, 58, 40, 37, 100, 44, 32, 37, 100, 44, 32, 37, 100, 41, 44, 32, 98, 108, 111, 99, 107, 73, 100, 120, 58, 40, 37, 100, 44, 32, 37, 100, 44, 32, 37, 100, 41, 44, 32, 98, 108, 111, 99, 107, 68, 105, 109, 58, 40, 37, 100, 44, 32, 37, 100, 44, 32, 37, 100, 41, 44, 32, 103, 114, 105, 100, 68, 105, 109, 58, 40, 37, 100, 44, 32, 37, 100, 44, 32, 37, 100, 41, 10};

.visible .entry _Z10CheckIndexv()
{
	.local .align 16 .b8 	__local_depot0[48];
	.reg .b64 	%SP;
	.reg .b64 	%SPL;
	.reg .b32 	%r<15>;
	.reg .b64 	%rd<5>;

	mov.u64 	%SPL, __local_depot0;
	cvta.local.u64 	%SP, %SPL;
	add.u64 	%rd1, %SP, 0;
	add.u64 	%rd2, %SPL, 0;
	mov.u32 	%r1, %tid.x;
	mov.u32 	%r2, %tid.y;
	mov.u32 	%r3, %tid.z;
	mov.u32 	%r4, %ctaid.x;
	mov.u32 	%r5, %ctaid.y;
	mov.u32 	%r6, %ctaid.z;
	mov.u32 	%r7, %ntid.x;
	mov.u32 	%r8, %ntid.y;
	mov.u32 	%r9, %ntid.z;
	mov.u32 	%r10, %nctaid.x;
	mov.u32 	%r11, %nctaid.y;
	mov.u32 	%r12, %nctaid.z;
	st.local.v4.u32 	[%rd2], {%r1, %r2, %r3, %r4};
	st.local.v4.u32 	[%rd2+16], {%r5, %r6, %r7, %r8};
	st.local.v4.u32 	[%rd2+32], {%r9, %r10, %r11, %r12};
	mov.u64 	%rd3, $str;
	cvta.global.u64 	%rd4, %rd3;
	{ // callseq 0, 0
	.param .b64 param0;
	st.param.b64 	[param0], %rd4;
	.param .b64 param1;
	st.param.b64 	[param1], %rd1;
	.param .b32 retval0;
	call.uni (retval0), 
	vprintf, 
	(
	param0, 
	param1
	);
	ld.param.b32 	%r13, [retval0];
	} // callseq 0
	ret;

}


// ===== COMPILED SASS (sm_100) =====

	.target	sm_100

	.elftype	@"ET_EXEC"


//--------------------- .note.nv.tkinfo           --------------------------
	.section	.note.nv.tkinfo,"",@"SHT_NOTE"
	.sectionflags	@"SHF_NOTE_NV_TKINFO"
	.tkinfo
        /*0018*/ 	.word	0x00000002
        /*0030*/ 	.string	""
        /*0030*/ 	.string	"ptxas"
        /*0030*/ 	.string	"Cuda compilation tools, release 13.0, V13.0.88"
        /*0030*/ 	.string	"Build cuda_13.0.r13.0/compiler.36424714_0"
        /*0030*/ 	.string	"-arch sm_100 -m 64 "



//--------------------- .note.nv.cuinfo           --------------------------
	.section	.note.nv.cuinfo,"",@"SHT_NOTE"
	.sectionflags	@"SHF_NOTE_NV_CUINFO"
        /*0018*/ 	.short	0x0002
        /*001a*/ 	.short	0x0064
        /*001c*/ 	.short	0x0082
	.zero		2


//--------------------- .nv.info                  --------------------------
	.section	.nv.info,"",@"SHT_CUDA_INFO"
	.align	4


	//----- nvinfo : EIATTR_REGCOUNT
	.align		4
        /*0000*/ 	.byte	0x04, 0x2f
        /*0002*/ 	.short	(.L_2 - .L_1)
	.align		4
.L_1:
        /*0004*/ 	.word	index@(_Z10CheckIndexv)
        /*0008*/ 	.word	0x00000018


	//----- nvinfo : EIATTR_FRAME_SIZE
	.align		4
.L_2:
        /*000c*/ 	.byte	0x04, 0x11
        /*000e*/ 	.short	(.L_4 - .L_3)
	.align		4
.L_3:
        /*0010*/ 	.word	index@(_Z10CheckIndexv)
        /*0014*/ 	.word	0x00000030


	//----- nvinfo : EIATTR_MIN_STACK_SIZE
	.align		4
.L_4:
        /*0018*/ 	.byte	0x04, 0x12
        /*001a*/ 	.short	(.L_6 - .L_5)
	.align		4
.L_5:
        /*001c*/ 	.word	index@(_Z10CheckIndexv)
        /*0020*/ 	.word	0x00000030
.L_6:


//--------------------- .nv.compat                --------------------------
	.section	.nv.compat,"",@"SHT_CUDA_COMPAT_INFO"
	.align	4
        /*0000*/ 	.byte	0x02, 0x09, 0x00, 0x00, 0x02, 0x02, 0x01, 0x00, 0x02, 0x05, 0x05, 0x00, 0x03, 0x07, 0x01, 0x01
        /*0010*/ 	.byte	0x02, 0x03, 0x00, 0x00, 0x02, 0x06, 0x01, 0x00, 0x04, 0x0b, 0x08, 0x00, 0x09, 0x00, 0x00, 0x00
        /*0020*/ 	.byte	0x00, 0x00, 0x00, 0x00


//--------------------- .nv.info._Z10CheckIndexv  --------------------------
	.section	.nv.info._Z10CheckIndexv,"",@"SHT_CUDA_INFO"
	.sectionflags	@""
	.align	4


	//----- nvinfo : EIATTR_CUDA_API_VERSION
	.align		4
        /*0000*/ 	.byte	0x04, 0x37
        /*0002*/ 	.short	(.L_8 - .L_7)
.L_7:
        /*0004*/ 	.word	0x00000082


	//----- nvinfo : EIATTR_SPARSE_MMA_MASK
	.align		4
.L_8:
        /*0008*/ 	.byte	0x03, 0x50
        /*000a*/ 	.short	0x0000


	//----- nvinfo : EIATTR_MAXREG_COUNT
	.align		4
        /*000c*/ 	.byte	0x03, 0x1b
        /*000e*/ 	.short	0x00ff


	//----- nvinfo : EIATTR_EXTERNS
	.align		4
        /*0010*/ 	.byte	0x04, 0x0f
        /*0012*/ 	.short	(.L_10 - .L_9)


	//   ....[0]....
	.align		4
.L_9:
        /*0014*/ 	.word	index@(vprintf)


	//----- nvinfo : EIATTR_MERCURY_ISA_VERSION
	.align		4
.L_10:
        /*0018*/ 	.byte	0x03, 0x5f
        /*001a*/ 	.short	0x0101


	//----- nvinfo : EIATTR_VRC_CTA_INIT_COUNT
	.align		4
        /*001c*/ 	.byte	0x02, 0x4a
	.zero		1
	.zero		1


	//----- nvinfo : EIATTR_SYSCALL_OFFSETS
	.align		4
        /*0020*/ 	.byte	0x04, 0x46
        /*0022*/ 	.short	(.L_12 - .L_11)


	//   ....[0]....
.L_11:
        /*0024*/ 	.word	0x000001b0


	//----- nvinfo : EIATTR_EXIT_INSTR_OFFSETS
	.align		4
.L_12:
        /*0028*/ 	.byte	0x04, 0x1c
        /*002a*/ 	.short	(.L_14 - .L_13)


	//   ....[0]....
.L_13:
        /*002c*/ 	.word	0x000001c0


	//----- nvinfo : EIATTR_SW_WAR
	.align		4
.L_14:
        /*0030*/ 	.byte	0x04, 0x36
        /*0032*/ 	.short	(.L_16 - .L_15)
.L_15:
        /*0034*/ 	.word	0x00000008
.L_16:


//--------------------- .nv.callgraph             --------------------------
	.section	.nv.callgraph,"",@"SHT_CUDA_CALLGRAPH"
	.align	4
	.sectionentsize	8
	.align		4
        /*0000*/ 	.word	0x00000000
	.align		4
        /*0004*/ 	.word	0xffffffff
	.align		4
        /*0008*/ 	.word	index@(_Z10CheckIndexv)
	.align		4
        /*000c*/ 	.word	index@(vprintf)
	.align		4
        /*0010*/ 	.word	0x00000000
	.align		4
        /*0014*/ 	.word	0xfffffffe
	.align		4
        /*0018*/ 	.word	0x00000000
	.align		4
        /*001c*/ 	.word	0xfffffffd
	.align		4
        /*0020*/ 	.word	0x00000000
	.align		4
        /*0024*/ 	.word	0xfffffffc


//--------------------- .nv.constant4             --------------------------
	.section	.nv.constant4,"a",@progbits
	.align	8
	.align		8
.nv.constant4:
        /*0000*/ 	.dword	vprintf
	.align		8
        /*0008*/ 	.dword	$str


//--------------------- .text._Z10CheckIndexv     --------------------------
	.section	.text._Z10CheckIndexv,"ax",@progbits
	.align	128
        .global         _Z10CheckIndexv
        .type           _Z10CheckIndexv,@function
        .size           _Z10CheckIndexv,(.L_x_2 - _Z10CheckIndexv)
        .other          _Z10CheckIndexv,@"STO_CUDA_ENTRY STV_DEFAULT"
_Z10CheckIndexv:
.text._Z10CheckIndexv:
[----:B------:R-:W0:Y:S01]  /*0000*/  LDC R1, c[0x0][0x37c] ;  /* 0x0000df00ff017b82 */ /* 0x000e220000000800 */
[----:B------:R-:W1:Y:S01]  /*0010*/  S2R R8, SR_TID.X ;  /* 0x0000000000087919 */ /* 0x000e620000002100 */
[----:B------:R-:W2:Y:S06]  /*0020*/  LDCU UR5, c[0x0][0x2fc] ;  /* 0x00005f80ff0577ac */ /* 0x000eac0008000800 */
[----:B------:R-:W3:Y:S01]  /*0030*/  LDC R14, c[0x0][0x360] ;  /* 0x0000d800ff0e7b82 */ /* 0x000ee20000000800 */
[----:B0-----:R-:W-:Y:S01]  /*0040*/  VIADD R1, R1, 0xffffffd0 ;  /* 0xffffffd001017836 */ /* 0x001fe20000000000 */
[----:B------:R-:W1:Y:S01]  /*0050*/  S2R R9, SR_TID.Y ;  /* 0x0000000000097919 */ /* 0x000e620000002200 */
[----:B------:R-:W-:Y:S01]  /*0060*/  MOV R0, 0x0 ;  /* 0x0000000000007802 */ /* 0x000fe20000000f00 */
[----:B------:R-:W0:Y:S01]  /*0070*/  LDCU UR4, c[0x0][0x2f8] ;  /* 0x00005f00ff0477ac */ /* 0x000e220008000800 */
[----:B------:R-:W1:Y:S03]  /*0080*/  S2R R10, SR_TID.Z ;  /* 0x00000000000a7919 */ /* 0x000e660000002300 */
[----:B------:R-:W3:Y:S01]  /*0090*/  LDC R15, c[0x0][0x364] ;  /* 0x0000d900ff0f7b82 */ /* 0x000ee20000000800 */
[----:B------:R-:W4:Y:S01]  /*00a0*/  LDCU.64 UR6, c[0x4][0x8] ;  /* 0x01000100ff0677ac */ /* 0x000f220008000a00 */
[----:B------:R-:W1:Y:S01]  /*00b0*/  S2R R11, SR_CTAID.X ;  /* 0x00000000000b7919 */ /* 0x000e620000002500 */
[----:B------:R-:W3:Y:S05]  /*00c0*/  S2R R12, SR_CTAID.Y ;  /* 0x00000000000c7919 */ /* 0x000eea0000002600 */
[----:B------:R-:W5:Y:S01]  /*00d0*/  LDC R16, c[0x0][0x368] ;  /* 0x0000da00ff107b82 */ /* 0x000f620000000800 */
[----:B------:R-:W3:Y:S01]  /*00e0*/  S2R R13, SR_CTAID.Z ;  /* 0x00000000000d7919 */ /* 0x000ee20000002700 */
[----:B0-----:R-:W-:-:S06]  /*00f0*/  IADD3 R6, P0, PT, R1, UR4, RZ ;  /* 0x0000000401067c10 */ /* 0x001fcc000ff1e0ff */
[----:B------:R-:W5:Y:S01]  /*0100*/  LDC R17, c[0x0][0x370] ;  /* 0x0000dc00ff117b82 */ /* 0x000f620000000800 */
[----:B----4-:R-:W-:Y:S01]  /*0110*/  IMAD.U32 R4, RZ, RZ, UR6 ;  /* 0x00000006ff047e24 */ /* 0x010fe2000f8e00ff */
[----:B------:R-:W-:Y:S01]  /*0120*/  MOV R5, UR7 ;  /* 0x0000000700057c02 */ /* 0x000fe20008000f00 */
[----:B--2---:R-:W-:-:S05]  /*0130*/  IMAD.X R7, RZ, RZ, UR5, P0 ;  /* 0x00000005ff077e24 */ /* 0x004fca00080e06ff */
[----:B------:R-:W5:Y:S08]  /*0140*/  LDC R18, c[0x0][0x374] ;  /* 0x0000dd00ff127b82 */ /* 0x000f700000000800 */
[----:B------:R-:W5:Y:S01]  /*0150*/  LDC R19, c[0x0][0x378] ;  /* 0x0000de00ff137b82 */ /* 0x000f620000000800 */
[----:B-1----:R0:W-:Y:S07]  /*0160*/  STL.128 [R1], R8 ;  /* 0x0000000801007387 */ /* 0x0021ee0000100c00 */
[----:B------:R0:W1:Y:S01]  /*0170*/  LDC.64 R2, c[0x4][R0] ;  /* 0x0100000000027b82 */ /* 0x0000620000000a00 */
[----:B---3--:R0:W-:Y:S04]  /*0180*/  STL.128 [R1+0x10], R12 ;  /* 0x0000100c01007387 */ /* 0x0081e80000100c00 */
[----:B-----5:R0:W-:Y:S02]  /*0190*/  STL.128 [R1+0x20], R16 ;  /* 0x0000201001007387 */ /* 0x0201e40000100c00 */
[----:B------:R-:W-:-:S07]  /*01a0*/  LEPC R20, `(.L_x_0) ;  /* 0x000000001014794e */ /* 0x000fce0000000000 */
[----:B01----:R-:W-:Y:S05]  /*01b0*/  CALL.ABS.NOINC R2 ;  /* 0x0000000002007343 */ /* 0x003fea0003c00000 */
.L_x_0:
[----:B------:R-:W-:Y:S05]  /*01c0*/  EXIT ;  /* 0x000000000000794d */ /* 0x000fea0003800000 */
.L_x_1:
[----:B------:R-:W-:-:S00]  /*01d0*/  BRA `(.L_x_1) ;  /* 0xfffffffc00fc7947 */ /* 0x000fc0000383ffff */
[----:B------:R-:W-:-:S00]  /*01e0*/  NOP ;  /* 0x0000000000007918 */ /* 0x000fc00000000000 */
        /* <DEDUP_REMOVED lines=9> */
.L_x_2:


//--------------------- .nv.global.init           --------------------------
	.section	.nv.global.init,"aw",@progbits
.nv.global.init:
	.type		$str,@object
	.size		$str,(.L_0 - $str)
$str:
        /*0000*/ 	.byte	0x44, 0x65, 0x76, 0x69, 0x63, 0x65, 0x3a, 0x20, 0x74, 0x68, 0x72, 0x65, 0x61, 0x64, 0x49, 0x64
        /*0010*/ 	.byte	0x78, 0x3a, 0x28, 0x25, 0x64, 0x2c, 0x20, 0x25, 0x64, 0x2c, 0x20, 0x25, 0x64, 0x29, 0x2c, 0x20
        /*0020*/ 	.byte	0x62, 0x6c, 0x6f, 0x63, 0x6b, 0x49, 0x64, 0x78, 0x3a, 0x28, 0x25, 0x64, 0x2c, 0x20, 0x25, 0x64
        /*0030*/ 	.byte	0x2c, 0x20, 0x25, 0x64, 0x29, 0x2c, 0x20, 0x62, 0x6c, 0x6f, 0x63, 0x6b, 0x44, 0x69, 0x6d, 0x3a
        /*0040*/ 	.byte	0x28, 0x25, 0x64, 0x2c, 0x20, 0x25, 0x64, 0x2c, 0x20, 0x25, 0x64, 0x29, 0x2c, 0x20, 0x67, 0x72
        /*0050*/ 	.byte	0x69, 0x64, 0x44, 0x69, 0x6d, 0x3a, 0x28, 0x25, 0x64, 0x2c, 0x20, 0x25, 0x64, 0x2c, 0x20, 0x25
        /*0060*/ 	.byte	0x64, 0x29, 0x0a, 0x00
.L_0:


//--------------------- .nv.shared.reserved.0     --------------------------
	.section	.nv.shared.reserved.0,"aw",@nobits
	.weak		__nv_reservedSMEM_offset_0_alias
	.size		__nv_reservedSMEM_offset_0_alias, 0, 64
	.other		__nv_reservedSMEM_offset_0_alias,@"STO_CUDA_RESERVED_SHARED STV_DEFAULT"
__nv_reservedSMEM_offset_0_alias:
	.zero		0
	.zero		64


//--------------------- .nv.constant0._Z10CheckIndexv --------------------------
	.section	.nv.constant0._Z10CheckIndexv,"a",@progbits
	.sectionflags	@""
	.align	4
.nv.constant0._Z10CheckIndexv:
	.zero		896


//--------------------- SYMBOLS --------------------------

	.type		.nv.reservedSmem.offset0,@object
	.size		.nv.reservedSmem.offset0,0x4
	.type		vprintf,@function
